//
// Generated by NVIDIA NVVM Compiler
//
// Compiler Build ID: CL-36424714
// Cuda compilation tools, release 13.0, V13.0.88
// Based on NVVM 20.0.0
//

.version 9.0
.target sm_100
.address_size 64

	// .globl	_Z3addPiS_S_
.extern .func  (.param .b32 func_retval0) vprintf
(
	.param .b64 vprintf_param_0,
	.param .b64 vprintf_param_1
)
;
.global .align 1 .b8 $str[27] = {72, 101, 108, 108, 111, 32, 102, 114, 111, 109, 32, 71, 80, 85, 32, 116, 104, 114, 101, 97, 100, 32, 37, 100, 33, 10};

.visible .entry _Z3addPiS_S_(
	.param .u64 .ptr .align 1 _Z3addPiS_S__param_0,
	.param .u64 .ptr .align 1 _Z3addPiS_S__param_1,
	.param .u64 .ptr .align 1 _Z3addPiS_S__param_2
)
{
	.local .align 8 .b8 	__local_depot0[8];
	.reg .b64 	%SP;
	.reg .b64 	%SPL;
	.reg .pred 	%p<2>;
	.reg .b32 	%r<7>;
	.reg .b64 	%rd<15>;

	mov.u64 	%SPL, __local_depot0;
	cvta.local.u64 	%SP, %SPL;
	ld.param.u64 	%rd1, [_Z3addPiS_S__param_0];
	ld.param.u64 	%rd2, [_Z3addPiS_S__param_1];
	ld.param.u64 	%rd3, [_Z3addPiS_S__param_2];
	mov.u32 	%r1, %ctaid.x;
	setp.gt.u32 	%p1, %r1, 9;
	@%p1 bra 	$L__BB0_2;
	add.u64 	%rd4, %SP, 0;
	add.u64 	%rd5, %SPL, 0;
	cvta.to.global.u64 	%rd6, %rd1;
	cvta.to.global.u64 	%rd7, %rd2;
	cvta.to.global.u64 	%rd8, %rd3;
	mul.wide.u32 	%rd9, %r1, 4;
	add.s64 	%rd10, %rd6, %rd9;
	ld.global.u32 	%r2, [%rd10];
	add.s64 	%rd11, %rd7, %rd9;
	ld.global.u32 	%r3, [%rd11];
	add.s32 	%r4, %r3, %r2;
	add.s64 	%rd12, %rd8, %rd9;
	st.global.u32 	[%rd12], %r4;
	st.local.u32 	[%rd5], %r1;
	mov.u64 	%rd13, $str;
	cvta.global.u64 	%rd14, %rd13;
	{ // callseq 0, 0
	.param .b64 param0;
	st.param.b64 	[param0], %rd14;
	.param .b64 param1;
	st.param.b64 	[param1], %rd4;
	.param .b32 retval0;
	call.uni (retval0), 
	vprintf, 
	(
	param0, 
	param1
	);
	ld.param.b32 	%r5, [retval0];
	} // callseq 0
$L__BB0_2:
	ret;

}


// ===== COMPILED SASS (sm_100) =====

	.target	sm_100

	.elftype	@"ET_EXEC"


//--------------------- .note.nv.tkinfo           --------------------------
	.section	.note.nv.tkinfo,"",@"SHT_NOTE"
	.sectionflags	@"SHF_NOTE_NV_TKINFO"
	.tkinfo
        /*0018*/ 	.word	0x00000002
        /*0030*/ 	.string	""
        /*0030*/ 	.string	"ptxas"
        /*0030*/ 	.string	"Cuda compilation tools, release 13.0, V13.0.88"
        /*0030*/ 	.string	"Build cuda_13.0.r13.0/compiler.36424714_0"
        /*0030*/ 	.string	"-arch sm_100 -m 64 "



//--------------------- .note.nv.cuinfo           --------------------------
	.section	.note.nv.cuinfo,"",@"SHT_NOTE"
	.sectionflags	@"SHF_NOTE_NV_CUINFO"
        /*0018*/ 	.short	0x0002
        /*001a*/ 	.short	0x0064
        /*001c*/ 	.short	0x0082
	.zero		2


//--------------------- .nv.info                  --------------------------
	.section	.nv.info,"",@"SHT_CUDA_INFO"
	.align	4


	//----- nvinfo : EIATTR_REGCOUNT
	.align		4
        /*0000*/ 	.byte	0x04, 0x2f
        /*0002*/ 	.short	(.L_2 - .L_1)
	.align		4
.L_1:
        /*0004*/ 	.word	index@(_Z3addPiS_S_)
        /*0008*/ 	.word	0x00000018


	//----- nvinfo : EIATTR_FRAME_SIZE
	.align		4
.L_2:
        /*000c*/ 	.byte	0x04, 0x11
        /*000e*/ 	.short	(.L_4 - .L_3)
	.align		4
.L_3:
        /*0010*/ 	.word	index@(_Z3addPiS_S_)
        /*0014*/ 	.word	0x00000008


	//----- nvinfo : EIATTR_MIN_STACK_SIZE
	.align		4
.L_4:
        /*0018*/ 	.byte	0x04, 0x12
        /*001a*/ 	.short	(.L_6 - .L_5)
	.align		4
.L_5:
        /*001c*/ 	.word	index@(_Z3addPiS_S_)
        /*0020*/ 	.word	0x00000008
.L_6:


//--------------------- .nv.compat                --------------------------
	.section	.nv.compat,"",@"SHT_CUDA_COMPAT_INFO"
	.align	4
        /*0000*/ 	.byte	0x02, 0x09, 0x00, 0x00, 0x02, 0x02, 0x01, 0x00, 0x02, 0x05, 0x05, 0x00, 0x03, 0x07, 0x01, 0x01
        /*0010*/ 	.byte	0x02, 0x03, 0x00, 0x00, 0x02, 0x06, 0x01, 0x00, 0x04, 0x0b, 0x08, 0x00, 0x09, 0x00, 0x00, 0x00
        /*0020*/ 	.byte	0x00, 0x00, 0x00, 0x00


//--------------------- .nv.info._Z3addPiS_S_     --------------------------
	.section	.nv.info._Z3addPiS_S_,"",@"SHT_CUDA_INFO"
	.sectionflags	@""
	.align	4


	//----- nvinfo : EIATTR_CUDA_API_VERSION
	.align		4
        /*0000*/ 	.byte	0x04, 0x37
        /*0002*/ 	.short	(.L_8 - .L_7)
.L_7:
        /*0004*/ 	.word	0x00000082


	//----- nvinfo : EIATTR_KPARAM_INFO
	.align		4
.L_8:
        /*0008*/ 	.byte	0x04, 0x17
        /*000a*/ 	.short	(.L_10 - .L_9)
.L_9:
        /*000c*/ 	.word	0x00000000
        /*0010*/ 	.short	0x0002
        /*0012*/ 	.short	0x0010
        /*0014*/ 	.byte	0x00, 0xf5, 0x21, 0x00


	//----- nvinfo : EIATTR_KPARAM_INFO
	.align		4
.L_10:
        /*0018*/ 	.byte	0x04, 0x17
        /*001a*/ 	.short	(.L_12 - .L_11)
.L_11:
        /*001c*/ 	.word	0x00000000
        /*0020*/ 	.short	0x0001
        /*0022*/ 	.short	0x0008
        /*0024*/ 	.byte	0x00, 0xf5, 0x21, 0x00


	//----- nvinfo : EIATTR_KPARAM_INFO
	.align		4
.L_12:
        /*0028*/ 	.byte	0x04, 0x17
        /*002a*/ 	.short	(.L_14 - .L_13)
.L_13:
        /*002c*/ 	.word	0x00000000
        /*0030*/ 	.short	0x0000
        /*0032*/ 	.short	0x0000
        /*0034*/ 	.byte	0x00, 0xf5, 0x21, 0x00


	//----- nvinfo : EIATTR_SPARSE_MMA_MASK
	.align		4
.L_14:
        /*0038*/ 	.byte	0x03, 0x50
        /*003a*/ 	.short	0x0000


	//----- nvinfo : EIATTR_MAXREG_COUNT
	.align		4
        /*003c*/ 	.byte	0x03, 0x1b
        /*003e*/ 	.short	0x00ff


	//----- nvinfo : EIATTR_EXTERNS
	.align		4
        /*0040*/ 	.byte	0x04, 0x0f
        /*0042*/ 	.short	(.L_16 - .L_15)


	//   ....[0]....
	.align		4
.L_15:
        /*0044*/ 	.word	index@(vprintf)


	//----- nvinfo : EIATTR_MERCURY_ISA_VERSION
	.align		4
.L_16:
        /*0048*/ 	.byte	0x03, 0x5f
        /*004a*/ 	.short	0x0101


	//----- nvinfo : EIATTR_VRC_CTA_INIT_COUNT
	.align		4
        /*004c*/ 	.byte	0x02, 0x4a
	.zero		1
	.zero		1


	//----- nvinfo : EIATTR_SYSCALL_OFFSETS
	.align		4
        /*0050*/ 	.byte	0x04, 0x46
        /*0052*/ 	.short	(.L_18 - .L_17)


	//   ....[0]....
.L_17:
        /*0054*/ 	.word	0x000001b0


	//----- nvinfo : EIATTR_EXIT_INSTR_OFFSETS
	.align		4
.L_18:
        /*0058*/ 	.byte	0x04, 0x1c
        /*005a*/ 	.short	(.L_20 - .L_19)


	//   ....[0]....
.L_19:
        /*005c*/ 	.word	0x00000060


	//   ....[1]....
        /*0060*/ 	.word	0x000001c0


	//----- nvinfo : EIATTR_CBANK_PARAM_SIZE
	.align		4
.L_20:
        /*0064*/ 	.byte	0x03, 0x19
        /*0066*/ 	.short	0x0018


	//----- nvinfo : EIATTR_PARAM_CBANK
	.align		4
        /*0068*/ 	.byte	0x04, 0x0a
        /*006a*/ 	.short	(.L_22 - .L_21)
	.align		4
.L_21:
        /*006c*/ 	.word	index@(.nv.constant0._Z3addPiS_S_)
        /*0070*/ 	.short	0x0380
        /*0072*/ 	.short	0x0018


	//----- nvinfo : EIATTR_SW_WAR
	.align		4
.L_22:
        /*0074*/ 	.byte	0x04, 0x36
        /*0076*/ 	.short	(.L_24 - .L_23)
.L_23:
        /*0078*/ 	.word	0x00000008
.L_24:


//--------------------- .nv.callgraph             --------------------------
	.section	.nv.callgraph,"",@"SHT_CUDA_CALLGRAPH"
	.align	4
	.sectionentsize	8
	.align		4
        /*0000*/ 	.word	0x00000000
	.align		4
        /*0004*/ 	.word	0xffffffff
	.align		4
        /*0008*/ 	.word	index@(_Z3addPiS_S_)
	.align		4
        /*000c*/ 	.word	index@(vprintf)
	.align		4
        /*0010*/ 	.word	0x00000000
	.align		4
        /*0014*/ 	.word	0xfffffffe
	.align		4
        /*0018*/ 	.word	0x00000000
	.align		4
        /*001c*/ 	.word	0xfffffffd
	.align		4
        /*0020*/ 	.word	0x00000000
	.align		4
        /*0024*/ 	.word	0xfffffffc


//--------------------- .nv.constant4             --------------------------
	.section	.nv.constant4,"a",@progbits
	.align	8
	.align		8
.nv.constant4:
        /*0000*/ 	.dword	vprintf
	.align		8
        /*0008*/ 	.dword	$str


//--------------------- .text._Z3addPiS_S_        --------------------------
	.section	.text._Z3addPiS_S_,"ax",@progbits
	.align	128
        .global         _Z3addPiS_S_
        .type           _Z3addPiS_S_,@function
        .size           _Z3addPiS_S_,(.L_x_2 - _Z3addPiS_S_)
        .other          _Z3addPiS_S_,@"STO_CUDA_ENTRY STV_DEFAULT"
_Z3addPiS_S_:
.text._Z3addPiS_S_:
[----:B------:R-:W0:Y:S01]  /*0000*/  LDC R1, c[0x0][0x37c] ;  /* 0x0000df00ff017b82 */ /* 0x000e220000000800 */
[----:B------:R-:W1:Y:S01]  /*0010*/  S2R R10, SR_CTAID.X ;  /* 0x00000000000a7919 */ /* 0x000e620000002500 */
[----:B------:R-:W2:Y:S01]  /*0020*/  LDCU UR4, c[0x0][0x2f8] ;  /* 0x00005f00ff0477ac */ /* 0x000ea20008000800 */
[----:B0-----:R-:W-:-:S05]  /*0030*/  VIADD R1, R1, 0xfffffff8 ;  /* 0xfffffff801017836 */ /* 0x001fca0000000000 */
[----:B--2---:R-:W-:Y:S02]  /*0040*/  IADD3 R6, P1, PT, R1, UR4, RZ ;  /* 0x0000000401067c10 */ /* 0x004fe4000ff3e0ff */
[----:B-1----:R-:W-:-:S13]  /*0050*/  ISETP.GT.U32.AND P0, PT, R10, 0x9, PT ;  /* 0x000000090a00780c */ /* 0x002fda0003f04070 */
[----:B------:R-:W-:Y:S05]  /*0060*/  @P0 EXIT ;  /* 0x000000000000094d */ /* 0x000fea0003800000 */
[----:B------:R-:W0:Y:S01]  /*0070*/  LDC.64 R12, c[0x0][0x388] ;  /* 0x0000e200ff0c7b82 */ /* 0x000e220000000a00 */
[----:B------:R-:W1:Y:S07]  /*0080*/  LDCU.64 UR4, c[0x0][0x358] ;  /* 0x00006b00ff0477ac */ /* 0x000e6e0008000a00 */
[----:B------:R-:W2:Y:S08]  /*0090*/  LDC.64 R4, c[0x0][0x380] ;  /* 0x0000e000ff047b82 */ /* 0x000eb00000000a00 */
[----:B------:R-:W3:Y:S01]  /*00a0*/  LDC.64 R2, c[0x0][0x390] ;  /* 0x0000e400ff027b82 */ /* 0x000ee20000000a00 */
[----:B------:R-:W-:Y:S01]  /*00b0*/  MOV R8, 0x0 ;  /* 0x0000000000087802 */ /* 0x000fe20000000f00 */
[----:B------:R-:W4:Y:S01]  /*00c0*/  LDCU UR6, c[0x0][0x2fc] ;  /* 0x00005f80ff0677ac */ /* 0x000f220008000800 */
[----:B------:R-:W5:Y:S01]  /*00d0*/  LDCU.64 UR8, c[0x4][0x8] ;  /* 0x01000100ff0877ac */ /* 0x000f620008000a00 */
[----:B0-----:R-:W-:-:S06]  /*00e0*/  IMAD.WIDE.U32 R12, R10, 0x4, R12 ;  /* 0x000000040a0c7825 */ /* 0x001fcc00078e000c */
[----:B-1----:R-:W5:Y:S01]  /*00f0*/  LDG.E R13, desc[UR4][R12.64] ;  /* 0x000000040c0d7981 */ /* 0x002f62000c1e1900 */
[----:B--2---:R-:W-:-:S05]  /*0100*/  IMAD.WIDE.U32 R4, R10, 0x4, R4 ;  /* 0x000000040a047825 */ /* 0x004fca00078e0004 */
[----:B------:R5:W2:Y:S01]  /*0110*/  LDG.E R0, desc[UR4][R4.64] ;  /* 0x0000000404007981 */ /* 0x000aa2000c1e1900 */
[----:B---3--:R-:W-:-:S03]  /*0120*/  IMAD.WIDE.U32 R2, R10, 0x4, R2 ;  /* 0x000000040a027825 */ /* 0x008fc600078e0002 */
[----:B------:R0:W-:Y:S01]  /*0130*/  STL [R1], R10 ;  /* 0x0000000a01007387 */ /* 0x0001e20000100800 */
[----:B------:R-:W1:Y:S01]  /*0140*/  LDC.64 R8, c[0x4][R8] ;  /* 0x0100000008087b82 */ /* 0x000e620000000a00 */
[----:B----4-:R-:W-:Y:S01]  /*0150*/  IMAD.X R7, RZ, RZ, UR6, P1 ;  /* 0x00000006ff077e24 */ /* 0x010fe200088e06ff */
[----:B-----5:R-:W-:Y:S01]  /*0160*/  MOV R4, UR8 ;  /* 0x0000000800047c02 */ /* 0x020fe20008000f00 */
[----:B------:R-:W-:Y:S01]  /*0170*/  IMAD.U32 R5, RZ, RZ, UR9 ;  /* 0x00000009ff057e24 */ /* 0x000fe2000f8e00ff */
[----:B--2---:R-:W-:-:S05]  /*0180*/  IADD3 R0, PT, PT, R0, R13, RZ ;  /* 0x0000000d00007210 */ /* 0x004fca0007ffe0ff */
[----:B-1----:R0:W-:Y:S02]  /*0190*/  STG.E desc[UR4][R2.64], R0 ;  /* 0x0000000002007986 */ /* 0x0021e4000c101904 */
[----:B------:R-:W-:-:S07]  /*01a0*/  LEPC R20, `(.L_x_0) ;  /* 0x000000001014794e */ /* 0x000fce0000000000 */
[----:B0-----:R-:W-:Y:S05]  /*01b0*/  CALL.ABS.NOINC R8 ;  /* 0x0000000008007343 */ /* 0x001fea0003c00000 */
.L_x_0:
[----:B------:R-:W-:Y:S05]  /*01c0*/  EXIT ;  /* 0x000000000000794d */ /* 0x000fea0003800000 */
.L_x_1:
[----:B------:R-:W-:-:S00]  /*01d0*/  BRA `(.L_x_1) ;  /* 0xfffffffc00fc7947 */ /* 0x000fc0000383ffff */
[----:B------:R-:W-:-:S00]  /*01e0*/  NOP ;  /* 0x0000000000007918 */ /* 0x000fc00000000000 */
        /* <DEDUP_REMOVED lines=9> */
.L_x_2:


//--------------------- .nv.global.init           --------------------------
	.section	.nv.global.init,"aw",@progbits
.nv.global.init:
	.type		$str,@object
	.size		$str,(.L_0 - $str)
$str:
        /*0000*/ 	.byte	0x48, 0x65, 0x6c, 0x6c, 0x6f, 0x20, 0x66, 0x72, 0x6f, 0x6d, 0x20, 0x47, 0x50, 0x55, 0x20, 0x74
        /*0010*/ 	.byte	0x68, 0x72, 0x65, 0x61, 0x64, 0x20, 0x25, 0x64, 0x21, 0x0a, 0x00
.L_0:


//--------------------- .nv.shared.reserved.0     --------------------------
	.section	.nv.shared.reserved.0,"aw",@nobits
	.weak		__nv_reservedSMEM_offset_0_alias
	.size		__nv_reservedSMEM_offset_0_alias, 0, 64
	.other		__nv_reservedSMEM_offset_0_alias,@"STO_CUDA_RESERVED_SHARED STV_DEFAULT"
__nv_reservedSMEM_offset_0_alias:
	.zero		0
	.zero		64


//--------------------- .nv.constant0._Z3addPiS_S_ --------------------------
	.section	.nv.constant0._Z3addPiS_S_,"a",@progbits
	.sectionflags	@""
	.align	4
.nv.constant0._Z3addPiS_S_:
	.zero		920


//--------------------- SYMBOLS --------------------------

	.type		.nv.reservedSmem.offset0,@object
	.size		.nv.reservedSmem.offset0,0x4
	.type		vprintf,@function
